	.headerflags	@"EF_CUDA_TEXMODE_UNIFIED EF_CUDA_64BIT_ADDRESS EF_CUDA_ACCELERATORS EF_CUDA_SM90 EF_CUDA_VIRTUAL_SM(EF_CUDA_SM90)"
	.elftype	@"ET_EXEC"


//--------------------- .nv.info                  --------------------------
	.section	.nv.info,"",@"SHT_CUDA_INFO"
	.align	4


	//----- nvinfo : EIATTR_REGCOUNT
	.align		4
        /*0000*/ 	.byte	0x04, 0x2f
        /*0002*/ 	.short	(.L_1 - .L_0)
	.align		4
.L_0:
        /*0004*/ 	.word	index@(triton_poi_fused_cat_6)
        /*0008*/ 	.word	0x00000012


	//----- nvinfo : EIATTR_MIN_STACK_SIZE
	.align		4
.L_1:
        /*000c*/ 	.byte	0x04, 0x12
        /*000e*/ 	.short	(.L_3 - .L_2)
	.align		4
.L_2:
        /*0010*/ 	.word	index@(triton_poi_fused_cat_6)
        /*0014*/ 	.word	0x00000000


	//----- nvinfo : EIATTR_FRAME_SIZE
	.align		4
.L_3:
        /*0018*/ 	.byte	0x04, 0x11
        /*001a*/ 	.short	(.L_5 - .L_4)
	.align		4
.L_4:
        /*001c*/ 	.word	index@(triton_poi_fused_cat_6)
        /*0020*/ 	.word	0x00000000


	//----- nvinfo : EIATTR_MIN_STACK_SIZE
	.align		4
.L_5:
        /*0024*/ 	.byte	0x04, 0x12
        /*0026*/ 	.short	(.L_7 - .L_6)
	.align		4
.L_6:
        /*0028*/ 	.word	index@(triton_poi_fused_cat_6)
        /*002c*/ 	.word	0x00000000
.L_7:


//--------------------- .nv.info.triton_poi_fused_cat_6 --------------------------
	.section	.nv.info.triton_poi_fused_cat_6,"",@"SHT_CUDA_INFO"
	.sectionflags	@""
	.align	4


	//----- nvinfo : EIATTR_CUDA_API_VERSION
	.align		4
        /*0000*/ 	.byte	0x04, 0x37
        /*0002*/ 	.short	(.L_9 - .L_8)
.L_8:
        /*0004*/ 	.word	0x0000007c


	//----- nvinfo : EIATTR_KPARAM_INFO
	.align		4
.L_9:
        /*0008*/ 	.byte	0x04, 0x17
        /*000a*/ 	.short	(.L_11 - .L_10)
.L_10:
        /*000c*/ 	.word	0x00000000
        /*0010*/ 	.short	0x0003
        /*0012*/ 	.short	0x0018
        /*0014*/ 	.byte	0x00, 0xf0, 0x11, 0x00


	//----- nvinfo : EIATTR_KPARAM_INFO
	.align		4
.L_11:
        /*0018*/ 	.byte	0x04, 0x17
        /*001a*/ 	.short	(.L_13 - .L_12)
.L_12:
        /*001c*/ 	.word	0x00000000
        /*0020*/ 	.short	0x0002
        /*0022*/ 	.short	0x0010
        /*0024*/ 	.byte	0x00, 0xf4, 0x21, 0x00


	//----- nvinfo : EIATTR_KPARAM_INFO
	.align		4
.L_13:
        /*0028*/ 	.byte	0x04, 0x17
        /*002a*/ 	.short	(.L_15 - .L_14)
.L_14:
        /*002c*/ 	.word	0x00000000
        /*0030*/ 	.short	0x0001
        /*0032*/ 	.short	0x0008
        /*0034*/ 	.byte	0x00, 0xf4, 0x21, 0x00


	//----- nvinfo : EIATTR_KPARAM_INFO
	.align		4
.L_15:
        /*0038*/ 	.byte	0x04, 0x17
        /*003a*/ 	.short	(.L_17 - .L_16)
.L_16:
        /*003c*/ 	.word	0x00000000
        /*0040*/ 	.short	0x0000
        /*0042*/ 	.short	0x0000
        /*0044*/ 	.byte	0x00, 0xf4, 0x21, 0x00


	//----- nvinfo : EIATTR_SPARSE_MMA_MASK
	.align		4
.L_17:
        /*0048*/ 	.byte	0x03, 0x50
        /*004a*/ 	.short	0x0000


	//----- nvinfo : EIATTR_MAXREG_COUNT
	.align		4
        /*004c*/ 	.byte	0x03, 0x1b
        /*004e*/ 	.short	0x00ff


	//----- nvinfo : EIATTR_EXIT_INSTR_OFFSETS
	.align		4
        /*0050*/ 	.byte	0x04, 0x1c
        /*0052*/ 	.short	(.L_19 - .L_18)


	//   ....[0]....
.L_18:
        /*0054*/ 	.word	0x00000300


	//   ....[1]....
        /*0058*/ 	.word	0x00000320


	//----- nvinfo : EIATTR_REQNTID
	.align		4
.L_19:
        /*005c*/ 	.byte	0x04, 0x10
        /*005e*/ 	.short	(.L_21 - .L_20)
.L_20:
        /*0060*/ 	.word	0x00000080
        /*0064*/ 	.word	0x00000001
        /*0068*/ 	.word	0x00000001


	//----- nvinfo : EIATTR_CBANK_PARAM_SIZE
	.align		4
.L_21:
        /*006c*/ 	.byte	0x03, 0x19
        /*006e*/ 	.short	0x001c


	//----- nvinfo : EIATTR_PARAM_CBANK
	.align		4
        /*0070*/ 	.byte	0x04, 0x0a
        /*0072*/ 	.short	(.L_23 - .L_22)
	.align		4
.L_22:
        /*0074*/ 	.word	index@(.nv.constant0.triton_poi_fused_cat_6)
        /*0078*/ 	.short	0x0210
        /*007a*/ 	.short	0x001c


	//----- nvinfo : EIATTR_SW_WAR
	.align		4
.L_23:
        /*007c*/ 	.byte	0x04, 0x36
        /*007e*/ 	.short	(.L_25 - .L_24)
.L_24:
        /*0080*/ 	.word	0x00000008
.L_25:


//--------------------- .nv.callgraph             --------------------------
	.section	.nv.callgraph,"",@"SHT_CUDA_CALLGRAPH"
	.align	4
	.sectionentsize	8
	.align		4
        /*0000*/ 	.word	0x00000000
	.align		4
        /*0004*/ 	.word	0xffffffff
	.align		4
        /*0008*/ 	.word	0x00000000
	.align		4
        /*000c*/ 	.word	0xfffffffe
	.align		4
        /*0010*/ 	.word	0x00000000
	.align		4
        /*0014*/ 	.word	0xfffffffd
	.align		4
        /*0018*/ 	.word	0x00000000
	.align		4
        /*001c*/ 	.word	0xfffffffc


//--------------------- .text.triton_poi_fused_cat_6 --------------------------
	.section	.text.triton_poi_fused_cat_6,"ax",@progbits
	.align	128
        .global         triton_poi_fused_cat_6
        .type           triton_poi_fused_cat_6,@function
        .size           triton_poi_fused_cat_6,(.L_x_1 - triton_poi_fused_cat_6)
        .other          triton_poi_fused_cat_6,@"STO_CUDA_ENTRY STV_DEFAULT"
triton_poi_fused_cat_6:
.text.triton_poi_fused_cat_6:
[----:B------:R-:W0:Y:S02]  /*0000*/  LDC R1, c[0x0][0x28] ;  /* 0x00000a00ff017b82 */ /* 0x000e240000000800 */
[----:B------:R-:W1:Y:S01]  /*0010*/  S2R R8, SR_TID.X ;  /* 0x0000000000087919 */ /* 0x000e620000002100 */
[----:B------:R-:W2:Y:S01]  /*0020*/  LDC.64 R2, c[0x0][0x210] ;  /* 0x00008400ff027b82 */ /* 0x000ea20000000a00 */
[----:B------:R-:W-:Y:S01]  /*0030*/  ULDC.64 UR4, c[0x0][0x218] ;  /* 0x0000860000047ab9 */ /* 0x000fe20000000a00 */
[----:B------:R-:W3:Y:S01]  /*0040*/  S2R R9, SR_CTAID.X ;  /* 0x0000000000097919 */ /* 0x000ee20000002500 */
[----:B-1----:R-:W-:-:S05]  /*0050*/  LOP3.LUT R8, R8, 0x7f, RZ, 0xc0, !PT ;  /* 0x0000007f08087812 */ /* 0x002fca00078ec0ff */
[----:B---3--:R-:W-:Y:S02]  /*0060*/  IMAD R9, R9, 0x80, R8 ;  /* 0x0000008009097824 */ /* 0x008fe400078e0208 */
[----:B------:R-:W-:-:S03]  /*0070*/  IMAD.MOV.U32 R8, RZ, RZ, RZ ;  /* 0x000000ffff087224 */ /* 0x000fc600078e00ff */
[C---:B------:R-:W-:Y:S01]  /*0080*/  ISETP.GE.AND P0, PT, R9.reuse, 0x1c0, PT ;  /* 0x000001c00900780c */ /* 0x040fe20003f06270 */
[----:B------:R-:W-:-:S05]  /*0090*/  IMAD.HI R6, R9, -0x6db6db6d, R8 ;  /* 0x9249249309067827 */ /* 0x000fca00078e0208 */
[----:B------:R-:W-:-:S04]  /*00a0*/  SHF.R.U32.HI R13, RZ, 0x1f, R6 ;  /* 0x0000001fff0d7819 */ /* 0x000fc80000011606 */
[----:B------:R-:W-:-:S04]  /*00b0*/  LEA.HI.SX32 R0, R6, R13, 0x1e ;  /* 0x0000000d06007211 */ /* 0x000fc800078ff2ff */
[----:B------:R-:W-:-:S04]  /*00c0*/  SHF.R.S32.HI R7, RZ, 0x1f, R0 ;  /* 0x0000001fff077819 */ /* 0x000fc80000011400 */
[----:B------:R-:W-:-:S04]  /*00d0*/  LEA.HI R4, R7, R0, RZ, 0x4 ;  /* 0x0000000007047211 */ /* 0x000fc800078f20ff */
[----:B------:R-:W-:Y:S01]  /*00e0*/  LOP3.LUT R5, R4, 0xfffffff0, RZ, 0xc0, !PT ;  /* 0xfffffff004057812 */ /* 0x000fe200078ec0ff */
[----:B------:R-:W-:-:S04]  /*00f0*/  IMAD R4, R0, -0x7, R9 ;  /* 0xfffffff900047824 */ /* 0x000fc800078e0209 */
[----:B------:R-:W-:Y:S01]  /*0100*/  IMAD.IADD R11, R0, 0x1, -R5 ;  /* 0x00000001000b7824 */ /* 0x000fe200078e0a05 */
[----:B------:R-:W-:Y:S02]  /*0110*/  LEA.HI.SX32 R5, R6, R13, 0x1a ;  /* 0x0000000d06057211 */ /* 0x000fe400078fd2ff */
[C---:B------:R-:W-:Y:S01]  /*0120*/  ISETP.GE.AND P2, PT, R4.reuse, 0x4, PT ;  /* 0x000000040400780c */ /* 0x040fe20003f46270 */
[C---:B------:R-:W-:Y:S01]  /*0130*/  IMAD R11, R4.reuse, 0x10, R11 ;  /* 0x00000010040b7824 */ /* 0x040fe200078e020b */
[----:B------:R-:W-:Y:S01]  /*0140*/  ISETP.GT.AND P1, PT, R4, 0x3, !P0 ;  /* 0x000000030400780c */ /* 0x000fe20004724270 */
[----:B------:R-:W-:Y:S01]  /*0150*/  IMAD.SHL.U32 R8, R5, 0x40, RZ ;  /* 0x0000004005087824 */ /* 0x000fe200078e00ff */
[----:B------:R-:W-:Y:S02]  /*0160*/  ISETP.LT.AND P3, PT, R9, 0x1c0, !P2 ;  /* 0x000001c00900780c */ /* 0x000fe40005761270 */
[--C-:B------:R-:W-:Y:S01]  /*0170*/  SHF.R.S32.HI R15, RZ, 0x1f, R11.reuse ;  /* 0x0000001fff0f7819 */ /* 0x100fe2000001140b */
[----:B------:R-:W-:Y:S01]  /*0180*/  IMAD.IADD R9, R8, 0x1, R11 ;  /* 0x0000000108097824 */ /* 0x000fe200078e020b */
[----:B------:R-:W-:-:S04]  /*0190*/  IADD3 R12, P4, R8, R11, RZ ;  /* 0x0000000b080c7210 */ /* 0x000fc80007f9e0ff */
[----:B------:R-:W-:Y:S01]  /*01a0*/  LEA.HI.X.SX32 R15, R8, R15, 0x1, P4 ;  /* 0x0000000f080f7211 */ /* 0x000fe200020f0eff */
[----:B--2---:R-:W-:Y:S01]  /*01b0*/  IMAD.WIDE R8, R9, 0x4, R2 ;  /* 0x0000000409087825 */ /* 0x004fe200078e0202 */
[C---:B------:R-:W-:Y:S01]  /*01c0*/  LEA R10, P4, R12.reuse, UR4, 0x2 ;  /* 0x000000040c0a7c11 */ /* 0x040fe2000f8810ff */
[----:B------:R-:W1:Y:S03]  /*01d0*/  LDC.64 R2, c[0x0][0x220] ;  /* 0x00008800ff027b82 */ /* 0x000e660000000a00 */
[----:B------:R-:W-:Y:S02]  /*01e0*/  LEA.HI.X R11, R12, UR5, R15, 0x2, P4 ;  /* 0x000000050c0b7c11 */ /* 0x000fe4000a0f140f */
[----:B------:R-:W-:Y:S01]  /*01f0*/  CS2R R14, SRZ ;  /* 0x00000000000e7805 */ /* 0x000fe2000001ff00 */
[----:B------:R-:W-:-:S05]  /*0200*/  ULDC.64 UR4, c[0x0][0x208] ;  /* 0x0000820000047ab9 */ /* 0x000fca0000000a00 */
[----:B------:R-:W2:Y:S04]  /*0210*/  @P3 LDG.E.EL R14, desc[UR4][R8.64] ;  /* 0x00000004080e3981 */ /* 0x000ea8000c2e1900 */
[----:B------:R-:W3:Y:S01]  /*0220*/  @P1 LDG.E.EL R15, desc[UR4][R10.64+-0x100] ;  /* 0xffff00040a0f1981 */ /* 0x000ee2000c2e1900 */
[----:B------:R-:W-:Y:S01]  /*0230*/  LEA.HI.SX32 R6, R6, R13, 0x1c ;  /* 0x0000000d06067211 */ /* 0x000fe200078fe2ff */
[----:B------:R-:W-:Y:S01]  /*0240*/  IMAD R4, R5, 0x70, R4 ;  /* 0x0000007005047824 */ /* 0x000fe200078e0204 */
[----:B------:R-:W-:Y:S02]  /*0250*/  LEA.HI R7, R7, R0, RZ, 0x2 ;  /* 0x0000000007077211 */ /* 0x000fe400078f10ff */
[----:B------:R-:W-:Y:S02]  /*0260*/  LEA.HI R12, R6, R6, RZ, 0x2 ;  /* 0x00000006060c7211 */ /* 0x000fe400078f10ff */
[----:B------:R-:W-:-:S02]  /*0270*/  LOP3.LUT R7, R7, 0x3ffffffc, RZ, 0xc0, !PT ;  /* 0x3ffffffc07077812 */ /* 0x000fc400078ec0ff */
[----:B------:R-:W-:-:S03]  /*0280*/  LOP3.LUT R13, R12, 0xfffffffc, RZ, 0xc0, !PT ;  /* 0xfffffffc0c0d7812 */ /* 0x000fc600078ec0ff */
[----:B------:R-:W-:Y:S02]  /*0290*/  IMAD.IADD R7, R0, 0x1, -R7 ;  /* 0x0000000100077824 */ /* 0x000fe400078e0a07 */
[----:B------:R-:W-:-:S04]  /*02a0*/  IMAD.IADD R13, R6, 0x1, -R13 ;  /* 0x00000001060d7824 */ /* 0x000fc800078e0a0d */
[----:B------:R-:W-:-:S04]  /*02b0*/  IMAD R4, R13, 0x7, R4 ;  /* 0x000000070d047824 */ /* 0x000fc800078e0204 */
[----:B------:R-:W-:-:S04]  /*02c0*/  IMAD R7, R7, 0x1c, R4 ;  /* 0x0000001c07077824 */ /* 0x000fc800078e0204 */
[----:B-1----:R-:W-:Y:S01]  /*02d0*/  IMAD.WIDE R2, R7, 0x4, R2 ;  /* 0x0000000407027825 */ /* 0x002fe200078e0202 */
[----:B--2---:R-:W-:Y:S02]  /*02e0*/  SEL R5, R14, RZ, P3 ;  /* 0x000000ff0e057207 */ /* 0x004fe40001800000 */
[----:B---3--:R-:W-:Y:S01]  /*02f0*/  @P2 SEL R5, R15, RZ, P1 ;  /* 0x000000ff0f052207 */ /* 0x008fe20000800000 */
[----:B------:R-:W-:Y:S06]  /*0300*/  @P0 EXIT ;  /* 0x000000000000094d */ /* 0x000fec0003800000 */
[----:B------:R-:W-:Y:S01]  /*0310*/  STG.E desc[UR4][R2.64], R5 ;  /* 0x0000000502007986 */ /* 0x000fe2000c101904 */
[----:B------:R-:W-:Y:S05]  /*0320*/  EXIT ;  /* 0x000000000000794d */ /* 0x000fea0003800000 */
.L_x_0:
[----:B------:R-:W-:-:S00]  /*0330*/  BRA `(.L_x_0) ;  /* 0xfffffffc00fc7947 */ /* 0x000fc0000383ffff */
[----:B------:R-:W-:-:S00]  /*0340*/  NOP ;  /* 0x0000000000007918 */ /* 0x000fc00000000000 */
        /* <DEDUP_REMOVED lines=11> */
.L_x_1:


//--------------------- .nv.constant0.triton_poi_fused_cat_6 --------------------------
	.section	.nv.constant0.triton_poi_fused_cat_6,"a",@progbits
	.sectionflags	@""
	.align	4
.nv.constant0.triton_poi_fused_cat_6:
	.zero		556
